	.headerflags	@"EF_CUDA_TEXMODE_UNIFIED EF_CUDA_64BIT_ADDRESS EF_CUDA_ACCELERATORS EF_CUDA_SM90 EF_CUDA_VIRTUAL_SM(EF_CUDA_SM90)"
	.elftype	@"ET_EXEC"


//--------------------- .nv.info                  --------------------------
	.section	.nv.info,"",@"SHT_CUDA_INFO"
	.align	4


	//----- nvinfo : EIATTR_REGCOUNT
	.align		4
        /*0000*/ 	.byte	0x04, 0x2f
        /*0002*/ 	.short	(.L_3 - .L_2)
	.align		4
.L_2:
        /*0004*/ 	.word	index@(triton_poi_fused__native_batch_norm_legit_no_training_relu_34)
        /*0008*/ 	.word	0x00000020


	//----- nvinfo : EIATTR_MIN_STACK_SIZE
	.align		4
.L_3:
        /*000c*/ 	.byte	0x04, 0x12
        /*000e*/ 	.short	(.L_5 - .L_4)
	.align		4
.L_4:
        /*0010*/ 	.word	index@(triton_poi_fused__native_batch_norm_legit_no_training_relu_34)
        /*0014*/ 	.word	0x00000000


	//----- nvinfo : EIATTR_FRAME_SIZE
	.align		4
.L_5:
        /*0018*/ 	.byte	0x04, 0x11
        /*001a*/ 	.short	(.L_7 - .L_6)
	.align		4
.L_6:
        /*001c*/ 	.word	index@(triton_poi_fused__native_batch_norm_legit_no_training_relu_34)
        /*0020*/ 	.word	0x00000000


	//----- nvinfo : EIATTR_MIN_STACK_SIZE
	.align		4
.L_7:
        /*0024*/ 	.byte	0x04, 0x12
        /*0026*/ 	.short	(.L_9 - .L_8)
	.align		4
.L_8:
        /*0028*/ 	.word	index@(triton_poi_fused__native_batch_norm_legit_no_training_relu_34)
        /*002c*/ 	.word	0x00000000
.L_9:


//--------------------- .nv.info.triton_poi_fused__native_batch_norm_legit_no_training_relu_34 --------------------------
	.section	.nv.info.triton_poi_fused__native_batch_norm_legit_no_training_relu_34,"",@"SHT_CUDA_INFO"
	.sectionflags	@""
	.align	4


	//----- nvinfo : EIATTR_CUDA_API_VERSION
	.align		4
        /*0000*/ 	.byte	0x04, 0x37
        /*0002*/ 	.short	(.L_11 - .L_10)
.L_10:
        /*0004*/ 	.word	0x0000007c


	//----- nvinfo : EIATTR_KPARAM_INFO
	.align		4
.L_11:
        /*0008*/ 	.byte	0x04, 0x17
        /*000a*/ 	.short	(.L_13 - .L_12)
.L_12:
        /*000c*/ 	.word	0x00000000
        /*0010*/ 	.short	0x0006
        /*0012*/ 	.short	0x0030
        /*0014*/ 	.byte	0x00, 0xf0, 0x11, 0x00


	//----- nvinfo : EIATTR_KPARAM_INFO
	.align		4
.L_13:
        /*0018*/ 	.byte	0x04, 0x17
        /*001a*/ 	.short	(.L_15 - .L_14)
.L_14:
        /*001c*/ 	.word	0x00000000
        /*0020*/ 	.short	0x0005
        /*0022*/ 	.short	0x0028
        /*0024*/ 	.byte	0x00, 0xf4, 0x21, 0x00


	//----- nvinfo : EIATTR_KPARAM_INFO
	.align		4
.L_15:
        /*0028*/ 	.byte	0x04, 0x17
        /*002a*/ 	.short	(.L_17 - .L_16)
.L_16:
        /*002c*/ 	.word	0x00000000
        /*0030*/ 	.short	0x0004
        /*0032*/ 	.short	0x0020
        /*0034*/ 	.byte	0x00, 0xf4, 0x21, 0x00


	//----- nvinfo : EIATTR_KPARAM_INFO
	.align		4
.L_17:
        /*0038*/ 	.byte	0x04, 0x17
        /*003a*/ 	.short	(.L_19 - .L_18)
.L_18:
        /*003c*/ 	.word	0x00000000
        /*0040*/ 	.short	0x0003
        /*0042*/ 	.short	0x0018
        /*0044*/ 	.byte	0x00, 0xf4, 0x21, 0x00


	//----- nvinfo : EIATTR_KPARAM_INFO
	.align		4
.L_19:
        /*0048*/ 	.byte	0x04, 0x17
        /*004a*/ 	.short	(.L_21 - .L_20)
.L_20:
        /*004c*/ 	.word	0x00000000
        /*0050*/ 	.short	0x0002
        /*0052*/ 	.short	0x0010
        /*0054*/ 	.byte	0x00, 0xf4, 0x21, 0x00


	//----- nvinfo : EIATTR_KPARAM_INFO
	.align		4
.L_21:
        /*0058*/ 	.byte	0x04, 0x17
        /*005a*/ 	.short	(.L_23 - .L_22)
.L_22:
        /*005c*/ 	.word	0x00000000
        /*0060*/ 	.short	0x0001
        /*0062*/ 	.short	0x0008
        /*0064*/ 	.byte	0x00, 0xf4, 0x21, 0x00


	//----- nvinfo : EIATTR_KPARAM_INFO
	.align		4
.L_23:
        /*0068*/ 	.byte	0x04, 0x17
        /*006a*/ 	.short	(.L_25 - .L_24)
.L_24:
        /*006c*/ 	.word	0x00000000
        /*0070*/ 	.short	0x0000
        /*0072*/ 	.short	0x0000
        /*0074*/ 	.byte	0x00, 0xf4, 0x21, 0x00


	//----- nvinfo : EIATTR_SPARSE_MMA_MASK
	.align		4
.L_25:
        /*0078*/ 	.byte	0x03, 0x50
        /*007a*/ 	.short	0x0000


	//----- nvinfo : EIATTR_MAXREG_COUNT
	.align		4
        /*007c*/ 	.byte	0x03, 0x1b
        /*007e*/ 	.short	0x00ff


	//----- nvinfo : EIATTR_EXIT_INSTR_OFFSETS
	.align		4
        /*0080*/ 	.byte	0x04, 0x1c
        /*0082*/ 	.short	(.L_27 - .L_26)


	//   ....[0]....
.L_26:
        /*0084*/ 	.word	0x000006e0


	//----- nvinfo : EIATTR_REQNTID
	.align		4
.L_27:
        /*0088*/ 	.byte	0x04, 0x10
        /*008a*/ 	.short	(.L_29 - .L_28)
.L_28:
        /*008c*/ 	.word	0x00000080
        /*0090*/ 	.word	0x00000001
        /*0094*/ 	.word	0x00000001


	//----- nvinfo : EIATTR_CBANK_PARAM_SIZE
	.align		4
.L_29:
        /*0098*/ 	.byte	0x03, 0x19
        /*009a*/ 	.short	0x0034


	//----- nvinfo : EIATTR_PARAM_CBANK
	.align		4
        /*009c*/ 	.byte	0x04, 0x0a
        /*009e*/ 	.short	(.L_31 - .L_30)
	.align		4
.L_30:
        /*00a0*/ 	.word	index@(.nv.constant0.triton_poi_fused__native_batch_norm_legit_no_training_relu_34)
        /*00a4*/ 	.short	0x0210
        /*00a6*/ 	.short	0x0034


	//----- nvinfo : EIATTR_SW_WAR
	.align		4
.L_31:
        /*00a8*/ 	.byte	0x04, 0x36
        /*00aa*/ 	.short	(.L_33 - .L_32)
.L_32:
        /*00ac*/ 	.word	0x00000008
.L_33:


//--------------------- .nv.callgraph             --------------------------
	.section	.nv.callgraph,"",@"SHT_CUDA_CALLGRAPH"
	.align	4
	.sectionentsize	8
	.align		4
        /*0000*/ 	.word	0x00000000
	.align		4
        /*0004*/ 	.word	0xffffffff
	.align		4
        /*0008*/ 	.word	0x00000000
	.align		4
        /*000c*/ 	.word	0xfffffffe
	.align		4
        /*0010*/ 	.word	0x00000000
	.align		4
        /*0014*/ 	.word	0xfffffffd
	.align		4
        /*0018*/ 	.word	0x00000000
	.align		4
        /*001c*/ 	.word	0xfffffffc


//--------------------- .nv.constant4             --------------------------
	.section	.nv.constant4,"a",@progbits
	.align	8
	.align		8
.nv.constant4:
        /*0000*/ 	.dword	_$_str
	.align		8
        /*0008*/ 	.dword	_$_str_$_2


//--------------------- .text.triton_poi_fused__native_batch_norm_legit_no_training_relu_34 --------------------------
	.section	.text.triton_poi_fused__native_batch_norm_legit_no_training_relu_34,"ax",@progbits
	.align	128
        .global         triton_poi_fused__native_batch_norm_legit_no_training_relu_34
        .type           triton_poi_fused__native_batch_norm_legit_no_training_relu_34,@function
        .size           triton_poi_fused__native_batch_norm_legit_no_training_relu_34,(.L_x_1 - triton_poi_fused__native_batch_norm_legit_no_training_relu_34)
        .other          triton_poi_fused__native_batch_norm_legit_no_training_relu_34,@"STO_CUDA_ENTRY STV_DEFAULT"
triton_poi_fused__native_batch_norm_legit_no_training_relu_34:
.text.triton_poi_fused__native_batch_norm_legit_no_training_relu_34:
[----:B------:R-:W-:Y:S01]  /*0000*/  LDC R1, c[0x0][0x28] ;  /* 0x00000a00ff017b82 */ /* 0x000fe20000000800 */
[----:B------:R-:W1:Y:S01]  /*0010*/  S2R R0, SR_TID.X ;  /* 0x0000000000007919 */ /* 0x000e620000002100 */
[----:B------:R-:W-:-:S06]  /*0020*/  ULDC.64 UR4, c[0x0][0x208] ;  /* 0x0000820000047ab9 */ /* 0x000fcc0000000a00 */
[----:B------:R-:W2:Y:S01]  /*0030*/  LDC.64 R16, c[0x0][0x218] ;  /* 0x00008600ff107b82 */ /* 0x000ea20000000a00 */
[----:B------:R-:W3:Y:S07]  /*0040*/  S2R R5, SR_CTAID.X ;  /* 0x0000000000057919 */ /* 0x000eee0000002500 */
[----:B------:R-:W4:Y:S08]  /*0050*/  LDC.64 R14, c[0x0][0x210] ;  /* 0x00008400ff0e7b82 */ /* 0x000f300000000a00 */
[----:B------:R-:W5:Y:S01]  /*0060*/  LDC.64 R12, c[0x0][0x230] ;  /* 0x00008c00ff0c7b82 */ /* 0x000f620000000a00 */
[----:B-1----:R-:W-:-:S02]  /*0070*/  SHF.L.U32 R0, R0, 0x2, RZ ;  /* 0x0000000200007819 */ /* 0x002fc400000006ff */
[----:B---3--:R-:W-:Y:S02]  /*0080*/  SHF.R.S32.HI R3, RZ, 0x15, R5 ;  /* 0x00000015ff037819 */ /* 0x008fe40000011405 */
[----:B------:R-:W-:Y:S02]  /*0090*/  LOP3.LUT R0, R0, 0x1fc, RZ, 0xc0, !PT ;  /* 0x000001fc00007812 */ /* 0x000fe400078ec0ff */
[----:B------:R-:W-:Y:S02]  /*00a0*/  SGXT R3, R3, 0x1 ;  /* 0x000000010303781a */ /* 0x000fe40000000200 */
[----:B------:R-:W-:-:S04]  /*00b0*/  LEA R18, R5, R0, 0xa ;  /* 0x0000000005127211 */ /* 0x000fc800078e50ff */
[----:B------:R-:W-:Y:S02]  /*00c0*/  LEA.HI R0, R3, R18, RZ, 0xc ;  /* 0x0000001203007211 */ /* 0x000fe400078f60ff */
[----:B------:R-:W1:Y:S02]  /*00d0*/  LDC.64 R2, c[0x0][0x220] ;  /* 0x00008800ff027b82 */ /* 0x000e640000000a00 */
[----:B------:R-:W-:Y:S02]  /*00e0*/  SHF.R.S32.HI R23, RZ, 0xc, R0 ;  /* 0x0000000cff177819 */ /* 0x000fe40000011400 */
[----:B------:R-:W-:-:S03]  /*00f0*/  IADD3 R0, R0, 0x200, RZ ;  /* 0x0000020000007810 */ /* 0x000fc60007ffe0ff */
[----:B------:R-:W-:Y:S01]  /*0100*/  IMAD.HI R4, R23, 0x2aaaaaab, RZ ;  /* 0x2aaaaaab17047827 */ /* 0x000fe200078e02ff */
[----:B------:R-:W-:-:S04]  /*0110*/  SHF.R.S32.HI R0, RZ, 0xc, R0 ;  /* 0x0000000cff007819 */ /* 0x000fc80000011400 */
[----:B------:R-:W-:Y:S01]  /*0120*/  SHF.R.U32.HI R5, RZ, 0x1f, R4 ;  /* 0x0000001fff057819 */ /* 0x000fe20000011604 */
[----:B------:R-:W-:-:S03]  /*0130*/  IMAD.HI R6, R0, 0x2aaaaaab, RZ ;  /* 0x2aaaaaab00067827 */ /* 0x000fc600078e02ff */
[----:B------:R-:W-:Y:S02]  /*0140*/  LEA.HI R4, R4, R5, RZ, 0x1c ;  /* 0x0000000504047211 */ /* 0x000fe400078fe0ff */
[----:B------:R-:W-:-:S03]  /*0150*/  SHF.R.U32.HI R5, RZ, 0x1f, R6 ;  /* 0x0000001fff057819 */ /* 0x000fc60000011606 */
[----:B------:R-:W-:Y:S01]  /*0160*/  IMAD R23, R4, -0x60, R23 ;  /* 0xffffffa004177824 */ /* 0x000fe200078e0217 */
[----:B------:R-:W-:-:S03]  /*0170*/  LEA.HI R5, R6, R5, RZ, 0x1c ;  /* 0x0000000506057211 */ /* 0x000fc600078fe0ff */
[----:B-1----:R-:W-:-:S04]  /*0180*/  IMAD.WIDE R8, R23, 0x4, R2 ;  /* 0x0000000417087825 */ /* 0x002fc800078e0202 */
[----:B------:R-:W-:Y:S01]  /*0190*/  IMAD R19, R5, -0x60, R0 ;  /* 0xffffffa005137824 */ /* 0x000fe200078e0200 */
[----:B------:R-:W3:Y:S03]  /*01a0*/  LDG.E.EL R20, desc[UR4][R8.64] ;  /* 0x0000000408147981 */ /* 0x000ee6000c2e1900 */
[----:B------:R-:W-:Y:S02]  /*01b0*/  IMAD.WIDE R10, R19, 0x4, R2 ;  /* 0x00000004130a7825 */ /* 0x000fe400078e0202 */
[----:B------:R-:W1:Y:S03]  /*01c0*/  LDC.64 R2, c[0x0][0x228] ;  /* 0x00008a00ff027b82 */ /* 0x000e660000000a00 */
[----:B------:R-:W3:Y:S01]  /*01d0*/  LDG.E.EL R21, desc[UR4][R10.64] ;  /* 0x000000040a157981 */ /* 0x000ee2000c2e1900 */
[----:B--2---:R-:W-:-:S04]  /*01e0*/  IMAD.WIDE R26, R23, 0x4, R16 ;  /* 0x00000004171a7825 */ /* 0x004fc800078e0210 */
[----:B----4-:R-:W-:Y:S01]  /*01f0*/  IMAD.WIDE R14, R18, 0x4, R14 ;  /* 0x00000004120e7825 */ /* 0x010fe200078e020e */
[----:B------:R-:W2:Y:S04]  /*0200*/  LDG.E.EL R0, desc[UR4][R26.64] ;  /* 0x000000041a007981 */ /* 0x000ea8000c2e1900 */
[----:B------:R-:W2:Y:S01]  /*0210*/  LDG.E.128 R4, desc[UR4][R14.64] ;  /* 0x000000040e047981 */ /* 0x000ea2000c1e1d00 */
[----:B------:R-:W-:-:S03]  /*0220*/  IMAD.WIDE R16, R19, 0x4, R16 ;  /* 0x0000000413107825 */ /* 0x000fc600078e0210 */
[----:B------:R-:W4:Y:S04]  /*0230*/  LDG.E.128 R8, desc[UR4][R14.64+0x800] ;  /* 0x000800040e087981 */ /* 0x000f28000c1e1d00 */
[----:B------:R-:W4:Y:S01]  /*0240*/  LDG.E.EL R16, desc[UR4][R16.64] ;  /* 0x0000000410107981 */ /* 0x000f22000c2e1900 */
[----:B01----:R-:W-:-:S04]  /*0250*/  IMAD.WIDE R24, R23, 0x4, R2 ;  /* 0x0000000417187825 */ /* 0x003fc800078e0202 */
[----:B-----5:R-:W-:Y:S02]  /*0260*/  IMAD.WIDE R22, R23, 0x4, R12 ;  /* 0x0000000417167825 */ /* 0x020fe400078e020c */
[----:B------:R-:W5:Y:S04]  /*0270*/  LDG.E.EL R24, desc[UR4][R24.64] ;  /* 0x0000000418187981 */ /* 0x000f68000c2e1900 */
[----:B------:R-:W5:Y:S01]  /*0280*/  LDG.E.EL R23, desc[UR4][R22.64] ;  /* 0x0000000416177981 */ /* 0x000f62000c2e1900 */
[----:B------:R-:W-:-:S04]  /*0290*/  IMAD.WIDE R2, R19, 0x4, R2 ;  /* 0x0000000413027825 */ /* 0x000fc800078e0202 */
[----:B------:R-:W-:Y:S02]  /*02a0*/  IMAD.WIDE R28, R19, 0x4, R12 ;  /* 0x00000004131c7825 */ /* 0x000fe400078e020c */
[----:B------:R0:W4:Y:S04]  /*02b0*/  LDG.E.EL R12, desc[UR4][R2.64] ;  /* 0x00000004020c7981 */ /* 0x000128000c2e1900 */
[----:B------:R-:W4:Y:S01]  /*02c0*/  LDG.E.EL R13, desc[UR4][R28.64] ;  /* 0x000000041c0d7981 */ /* 0x000f22000c2e1900 */
[----:B0-----:R-:W-:Y:S01]  /*02d0*/  HFMA2.MMA R3, -RZ, RZ, 1.625, 0 ;  /* 0x3e800000ff037435 */ /* 0x001fe200000001ff */
[----:B---3--:R-:W-:-:S04]  /*02e0*/  FADD R20, R20, 9.9999997473787516356e-06 ;  /* 0x3727c5ac14147421 */ /* 0x008fc80000000000 */
[----:B------:R-:W0:Y:S01]  /*02f0*/  MUFU.SQRT R19, R20 ;  /* 0x0000001400137308 */ /* 0x000e220000002000 */
[----:B------:R-:W-:-:S07]  /*0300*/  FADD R21, R21, 9.9999997473787516356e-06 ;  /* 0x3727c5ac15157421 */ /* 0x000fce0000000000 */
[----:B------:R-:W1:Y:S01]  /*0310*/  MUFU.SQRT R25, R21 ;  /* 0x0000001500197308 */ /* 0x000e620000002000 */
[C---:B0-----:R-:W-:Y:S02]  /*0320*/  FSETP.GT.AND P0, PT, R19.reuse, 8.50705917302346158658e+37, PT ;  /* 0x7e8000001300780b */ /* 0x041fe40003f04000 */
[----:B------:R-:W-:Y:S02]  /*0330*/  FSETP.GEU.AND P2, PT, R19, 1.175494350822287508e-38, PT ;  /* 0x008000001300780b */ /* 0x000fe40003f4e000 */
[C---:B-1----:R-:W-:Y:S02]  /*0340*/  FSETP.GT.AND P1, PT, R25.reuse, 8.50705917302346158658e+37, PT ;  /* 0x7e8000001900780b */ /* 0x042fe40003f24000 */
[----:B------:R-:W-:-:S07]  /*0350*/  FSETP.GEU.AND P3, PT, R25, 1.175494350822287508e-38, PT ;  /* 0x008000001900780b */ /* 0x000fce0003f6e000 */
[----:B------:R-:W-:-:S04]  /*0360*/  @P0 FMUL R19, R19, 0.25 ;  /* 0x3e80000013130820 */ /* 0x000fc80000400000 */
[----:B------:R-:W-:Y:S01]  /*0370*/  @!P2 FMUL R19, R19, 16777216 ;  /* 0x4b8000001313a820 */ /* 0x000fe20000400000 */
[----:B------:R-:W-:-:S05]  /*0380*/  @P1 FMUL R25, R25, 0.25 ;  /* 0x3e80000019191820 */ /* 0x000fca0000400000 */
[----:B------:R-:W0:Y:S01]  /*0390*/  MUFU.RCP R19, R19 ;  /* 0x0000001300137308 */ /* 0x000e220000001000 */
[----:B------:R-:W-:Y:S01]  /*03a0*/  @!P3 FMUL R25, R25, 16777216 ;  /* 0x4b8000001919b820 */ /* 0x000fe20000400000 */
[----:B------:R-:W-:-:S06]  /*03b0*/  FSEL R2, R3, 1, P0 ;  /* 0x3f80000003027808 */ /* 0x000fcc0000000000 */
[----:B------:R-:W1:Y:S01]  /*03c0*/  MUFU.RCP R14, R25 ;  /* 0x00000019000e7308 */ /* 0x000e620000001000 */
[----:B------:R-:W-:Y:S01]  /*03d0*/  FSEL R3, R3, 1, P1 ;  /* 0x3f80000003037808 */ /* 0x000fe20000800000 */
[----:B------:R-:W-:Y:S01]  /*03e0*/  @!P2 FMUL R2, R2, 16777216 ;  /* 0x4b8000000202a820 */ /* 0x000fe20000400000 */
[----:B--2---:R-:W-:-:S03]  /*03f0*/  FADD R4, R4, -R0 ;  /* 0x8000000004047221 */ /* 0x004fc60000000000 */
[----:B------:R-:W-:Y:S01]  /*0400*/  @!P3 FMUL R3, R3, 16777216 ;  /* 0x4b8000000303b820 */ /* 0x000fe20000400000 */
[----:B0-----:R-:W-:Y:S01]  /*0410*/  FMUL R15, R19, R2 ;  /* 0x00000002130f7220 */ /* 0x001fe20000400000 */
[--C-:B------:R-:W-:Y:S01]  /*0420*/  FADD R20, R5, -R0.reuse ;  /* 0x8000000005147221 */ /* 0x100fe20000000000 */
[--C-:B------:R-:W-:Y:S01]  /*0430*/  FADD R6, R6, -R0.reuse ;  /* 0x8000000006067221 */ /* 0x100fe20000000000 */
[----:B------:R-:W-:Y:S01]  /*0440*/  FADD R0, R7, -R0 ;  /* 0x8000000007007221 */ /* 0x000fe20000000000 */
[C---:B------:R-:W-:Y:S01]  /*0450*/  FMUL R5, R15.reuse, R4 ;  /* 0x000000040f057220 */ /* 0x040fe20000400000 */
[C---:B------:R-:W-:Y:S01]  /*0460*/  FMUL R4, R15.reuse, R20 ;  /* 0x000000140f047220 */ /* 0x040fe20000400000 */
[----:B-1----:R-:W-:Y:S02]  /*0470*/  FMUL R14, R14, R3 ;  /* 0x000000030e0e7220 */ /* 0x002fe40000400000 */
[----:B------:R-:W0:Y:S01]  /*0480*/  LDC.64 R2, c[0x0][0x238] ;  /* 0x00008e00ff027b82 */ /* 0x000e220000000a00 */
[C---:B------:R-:W-:Y:S01]  /*0490*/  FMUL R20, R15.reuse, R6 ;  /* 0x000000060f147220 */ /* 0x040fe20000400000 */
[----:B------:R-:W-:Y:S01]  /*04a0*/  FMUL R6, R15, R0 ;  /* 0x000000000f067220 */ /* 0x000fe20000400000 */
[--C-:B----4-:R-:W-:Y:S01]  /*04b0*/  FADD R7, R8, -R16.reuse ;  /* 0x8000001008077221 */ /* 0x110fe20000000000 */
[--C-:B------:R-:W-:Y:S01]  /*04c0*/  FADD R9, R9, -R16.reuse ;  /* 0x8000001009097221 */ /* 0x100fe20000000000 */
[--C-:B------:R-:W-:Y:S01]  /*04d0*/  FADD R15, R10, -R16.reuse ;  /* 0x800000100a0f7221 */ /* 0x100fe20000000000 */
[C-C-:B-----5:R-:W-:Y:S01]  /*04e0*/  FFMA R0, R24.reuse, R5, R23.reuse ;  /* 0x0000000518007223 */ /* 0x160fe20000000017 */
[----:B------:R-:W-:Y:S01]  /*04f0*/  FADD R11, R11, -R16 ;  /* 0x800000100b0b7221 */ /* 0x000fe20000000000 */
[C-C-:B------:R-:W-:Y:S01]  /*0500*/  FFMA R4, R24.reuse, R4, R23.reuse ;  /* 0x0000000418047223 */ /* 0x140fe20000000017 */
[C-C-:B------:R-:W-:Y:S01]  /*0510*/  FFMA R5, R24.reuse, R20, R23.reuse ;  /* 0x0000001418057223 */ /* 0x140fe20000000017 */
[----:B------:R-:W-:Y:S01]  /*0520*/  FFMA R23, R24, R6, R23 ;  /* 0x0000000618177223 */ /* 0x000fe20000000017 */
[C---:B------:R-:W-:Y:S01]  /*0530*/  FMUL R7, R14.reuse, R7 ;  /* 0x000000070e077220 */ /* 0x040fe20000400000 */
[C---:B------:R-:W-:Y:S01]  /*0540*/  FMUL R8, R14.reuse, R9 ;  /* 0x000000090e087220 */ /* 0x040fe20000400000 */
[C---:B------:R-:W-:Y:S01]  /*0550*/  FMUL R6, R14.reuse, R15 ;  /* 0x0000000f0e067220 */ /* 0x040fe20000400000 */
[----:B------:R-:W-:Y:S01]  /*0560*/  FMUL R14, R14, R11 ;  /* 0x0000000b0e0e7220 */ /* 0x000fe20000400000 */
[C-C-:B------:R-:W-:Y:S01]  /*0570*/  FFMA R9, R12.reuse, R7, R13.reuse ;  /* 0x000000070c097223 */ /* 0x140fe2000000000d */
[C-C-:B------:R-:W-:Y:S01]  /*0580*/  FFMA R8, R12.reuse, R8, R13.reuse ;  /* 0x000000080c087223 */ /* 0x140fe2000000000d */
[C-C-:B------:R-:W-:Y:S01]  /*0590*/  FFMA R10, R12.reuse, R6, R13.reuse ;  /* 0x000000060c0a7223 */ /* 0x140fe2000000000d */
[----:B------:R-:W-:Y:S01]  /*05a0*/  FFMA R14, R12, R14, R13 ;  /* 0x0000000e0c0e7223 */ /* 0x000fe2000000000d */
[----:B------:R-:W-:-:S02]  /*05b0*/  FSETP.GEU.AND P6, PT, R23, RZ, PT ;  /* 0x000000ff1700720b */ /* 0x000fc40003fce000 */
[----:B------:R-:W-:Y:S02]  /*05c0*/  FSETP.GEU.AND P0, PT, R5, RZ, PT ;  /* 0x000000ff0500720b */ /* 0x000fe40003f0e000 */
[----:B------:R-:W-:Y:S02]  /*05d0*/  FSETP.GEU.AND P1, PT, R4, RZ, PT ;  /* 0x000000ff0400720b */ /* 0x000fe40003f2e000 */
[----:B------:R-:W-:Y:S02]  /*05e0*/  FSETP.GEU.AND P3, PT, R14, RZ, PT ;  /* 0x000000ff0e00720b */ /* 0x000fe40003f6e000 */
[----:B------:R-:W-:Y:S02]  /*05f0*/  SEL R7, R23, RZ, P6 ;  /* 0x000000ff17077207 */ /* 0x000fe40003000000 */
[----:B------:R-:W-:Y:S02]  /*0600*/  FSETP.GEU.AND P2, PT, R0, RZ, PT ;  /* 0x000000ff0000720b */ /* 0x000fe40003f4e000 */
[----:B------:R-:W-:-:S02]  /*0610*/  FSETP.GEU.AND P4, PT, R10, RZ, PT ;  /* 0x000000ff0a00720b */ /* 0x000fc40003f8e000 */
[----:B------:R-:W-:Y:S02]  /*0620*/  FSETP.GEU.AND P5, PT, R9, RZ, PT ;  /* 0x000000ff0900720b */ /* 0x000fe40003fae000 */
[----:B------:R-:W-:Y:S02]  /*0630*/  FSETP.GEU.AND P6, PT, R8, RZ, PT ;  /* 0x000000ff0800720b */ /* 0x000fe40003fce000 */
[----:B------:R-:W-:Y:S01]  /*0640*/  SEL R6, R5, RZ, P0 ;  /* 0x000000ff05067207 */ /* 0x000fe20000000000 */
[----:B0-----:R-:W-:Y:S01]  /*0650*/  IMAD.WIDE R2, R18, 0x4, R2 ;  /* 0x0000000412027825 */ /* 0x001fe200078e0202 */
[----:B------:R-:W-:Y:S02]  /*0660*/  SEL R5, R4, RZ, P1 ;  /* 0x000000ff04057207 */ /* 0x000fe40000800000 */
[----:B------:R-:W-:Y:S02]  /*0670*/  SEL R15, R14, RZ, P3 ;  /* 0x000000ff0e0f7207 */ /* 0x000fe40001800000 */
[----:B------:R-:W-:-:S02]  /*0680*/  SEL R4, R0, RZ, P2 ;  /* 0x000000ff00047207 */ /* 0x000fc40001000000 */
[----:B------:R-:W-:Y:S02]  /*0690*/  SEL R14, R10, RZ, P4 ;  /* 0x000000ff0a0e7207 */ /* 0x000fe40002000000 */
[----:B------:R-:W-:Y:S02]  /*06a0*/  SEL R12, R9, RZ, P5 ;  /* 0x000000ff090c7207 */ /* 0x000fe40002800000 */
[----:B------:R-:W-:Y:S01]  /*06b0*/  SEL R13, R8, RZ, P6 ;  /* 0x000000ff080d7207 */ /* 0x000fe20003000000 */
[----:B------:R-:W-:Y:S04]  /*06c0*/  STG.E.128 desc[UR4][R2.64], R4 ;  /* 0x0000000402007986 */ /* 0x000fe8000c101d04 */
[----:B------:R-:W-:Y:S01]  /*06d0*/  STG.E.128 desc[UR4][R2.64+0x800], R12 ;  /* 0x0008000c02007986 */ /* 0x000fe2000c101d04 */
[----:B------:R-:W-:Y:S05]  /*06e0*/  EXIT ;  /* 0x000000000000794d */ /* 0x000fea0003800000 */
.L_x_0:
[----:B------:R-:W-:-:S00]  /*06f0*/  BRA `(.L_x_0) ;  /* 0xfffffffc00fc7947 */ /* 0x000fc0000383ffff */
[----:B------:R-:W-:-:S00]  /*0700*/  NOP ;  /* 0x0000000000007918 */ /* 0x000fc00000000000 */
[----:B------:R-:W-:-:S00]  /*0710*/  NOP ;  /* 0x0000000000007918 */ /* 0x000fc00000000000 */
[----:B------:R-:W-:-:S00]  /*0720*/  NOP ;  /* 0x0000000000007918 */ /* 0x000fc00000000000 */
[----:B------:R-:W-:-:S00]  /*0730*/  NOP ;  /* 0x0000000000007918 */ /* 0x000fc00000000000 */
[----:B------:R-:W-:-:S00]  /*0740*/  NOP ;  /* 0x0000000000007918 */ /* 0x000fc00000000000 */
[----:B------:R-:W-:-:S00]  /*0750*/  NOP ;  /* 0x0000000000007918 */ /* 0x000fc00000000000 */
[----:B------:R-:W-:-:S00]  /*0760*/  NOP ;  /* 0x0000000000007918 */ /* 0x000fc00000000000 */
[----:B------:R-:W-:-:S00]  /*0770*/  NOP ;  /* 0x0000000000007918 */ /* 0x000fc00000000000 */
.L_x_1:


//--------------------- .nv.global.init           --------------------------
	.section	.nv.global.init,"aw",@progbits
.nv.global.init:
	.type		_$_str,@object
	.size		_$_str,(_$_str_$_2 - _$_str)
_$_str:
        /*0000*/ 	.byte	0x5f, 0x5f, 0x43, 0x55, 0x44, 0x41, 0x5f, 0x46, 0x54, 0x5a, 0x00
	.type		_$_str_$_2,@object
	.size		_$_str_$_2,(.L_1 - _$_str_$_2)
_$_str_$_2:
        /*000b*/ 	.byte	0x5f, 0x5f, 0x43, 0x55, 0x44, 0x41, 0x5f, 0x50, 0x52, 0x45, 0x43, 0x5f, 0x53, 0x51, 0x52, 0x54
        /*001b*/ 	.byte	0x00
.L_1:


//--------------------- .nv.constant0.triton_poi_fused__native_batch_norm_legit_no_training_relu_34 --------------------------
	.section	.nv.constant0.triton_poi_fused__native_batch_norm_legit_no_training_relu_34,"a",@progbits
	.sectionflags	@""
	.align	4
.nv.constant0.triton_poi_fused__native_batch_norm_legit_no_training_relu_34:
	.zero		580
